//
// Generated by NVIDIA NVVM Compiler
//
// Compiler Build ID: CL-36424714
// Cuda compilation tools, release 13.0, V13.0.88
// Based on NVVM 20.0.0
//

.version 9.0
.target sm_100
.address_size 64

	// .globl	_Z12globalMemoryv
.extern .func  (.param .b32 func_retval0) vprintf
(
	.param .b64 vprintf_param_0,
	.param .b64 vprintf_param_1
)
;
.global .align 4 .f32 factor;
.global .align 1 .b8 $str[29] = {100, 101, 118, 105, 99, 101, 32, 103, 108, 111, 98, 97, 108, 32, 109, 101, 109, 111, 114, 121, 32, 58, 32, 37, 46, 50, 102, 10};

.visible .entry _Z12globalMemoryv()
{
	.local .align 8 .b8 	__local_depot0[8];
	.reg .b64 	%SP;
	.reg .b64 	%SPL;
	.reg .b32 	%r<3>;
	.reg .b32 	%f<4>;
	.reg .b64 	%rd<5>;
	.reg .b64 	%fd<4>;

	mov.u64 	%SPL, __local_depot0;
	cvta.local.u64 	%SP, %SPL;
	add.u64 	%rd1, %SP, 0;
	add.u64 	%rd2, %SPL, 0;
	ld.global.f32 	%f1, [factor];
	cvt.f64.f32 	%fd1, %f1;
	st.local.f64 	[%rd2], %fd1;
	mov.u64 	%rd3, $str;
	cvta.global.u64 	%rd4, %rd3;
	{ // callseq 0, 0
	.param .b64 param0;
	st.param.b64 	[param0], %rd4;
	.param .b64 param1;
	st.param.b64 	[param1], %rd1;
	.param .b32 retval0;
	call.uni (retval0), 
	vprintf, 
	(
	param0, 
	param1
	);
	ld.param.b32 	%r1, [retval0];
	} // callseq 0
	ld.global.f32 	%f2, [factor];
	cvt.f64.f32 	%fd2, %f2;
	add.f64 	%fd3, %fd2, 0d3FF3333333333333;
	cvt.rn.f32.f64 	%f3, %fd3;
	st.global.f32 	[factor], %f3;
	ret;

}


// ===== COMPILED SASS (sm_100) =====

	.target	sm_100

	.elftype	@"ET_EXEC"


//--------------------- .note.nv.tkinfo           --------------------------
	.section	.note.nv.tkinfo,"",@"SHT_NOTE"
	.sectionflags	@"SHF_NOTE_NV_TKINFO"
	.tkinfo
        /*0018*/ 	.word	0x00000002
        /*0030*/ 	.string	""
        /*0030*/ 	.string	"ptxas"
        /*0030*/ 	.string	"Cuda compilation tools, release 13.0, V13.0.88"
        /*0030*/ 	.string	"Build cuda_13.0.r13.0/compiler.36424714_0"
        /*0030*/ 	.string	"-arch sm_100 -m 64 "



//--------------------- .note.nv.cuinfo           --------------------------
	.section	.note.nv.cuinfo,"",@"SHT_NOTE"
	.sectionflags	@"SHF_NOTE_NV_CUINFO"
        /*0018*/ 	.short	0x0002
        /*001a*/ 	.short	0x0064
        /*001c*/ 	.short	0x0082
	.zero		2


//--------------------- .nv.info                  --------------------------
	.section	.nv.info,"",@"SHT_CUDA_INFO"
	.align	4


	//----- nvinfo : EIATTR_REGCOUNT
	.align		4
        /*0000*/ 	.byte	0x04, 0x2f
        /*0002*/ 	.short	(.L_3 - .L_2)
	.align		4
.L_2:
        /*0004*/ 	.word	index@(_Z12globalMemoryv)
        /*0008*/ 	.word	0x00000018


	//----- nvinfo : EIATTR_FRAME_SIZE
	.align		4
.L_3:
        /*000c*/ 	.byte	0x04, 0x11
        /*000e*/ 	.short	(.L_5 - .L_4)
	.align		4
.L_4:
        /*0010*/ 	.word	index@(_Z12globalMemoryv)
        /*0014*/ 	.word	0x00000008


	//----- nvinfo : EIATTR_MIN_STACK_SIZE
	.align		4
.L_5:
        /*0018*/ 	.byte	0x04, 0x12
        /*001a*/ 	.short	(.L_7 - .L_6)
	.align		4
.L_6:
        /*001c*/ 	.word	index@(_Z12globalMemoryv)
        /*0020*/ 	.word	0x00000008
.L_7:


//--------------------- .nv.compat                --------------------------
	.section	.nv.compat,"",@"SHT_CUDA_COMPAT_INFO"
	.align	4
        /*0000*/ 	.byte	0x02, 0x09, 0x00, 0x00, 0x02, 0x02, 0x01, 0x00, 0x02, 0x05, 0x05, 0x00, 0x03, 0x07, 0x01, 0x01
        /*0010*/ 	.byte	0x02, 0x03, 0x00, 0x00, 0x02, 0x06, 0x01, 0x00, 0x04, 0x0b, 0x08, 0x00, 0x01, 0x00, 0x00, 0x00
        /*0020*/ 	.byte	0x00, 0x00, 0x00, 0x00


//--------------------- .nv.info._Z12globalMemoryv --------------------------
	.section	.nv.info._Z12globalMemoryv,"",@"SHT_CUDA_INFO"
	.sectionflags	@""
	.align	4


	//----- nvinfo : EIATTR_CUDA_API_VERSION
	.align		4
        /*0000*/ 	.byte	0x04, 0x37
        /*0002*/ 	.short	(.L_9 - .L_8)
.L_8:
        /*0004*/ 	.word	0x00000082


	//----- nvinfo : EIATTR_SPARSE_MMA_MASK
	.align		4
.L_9:
        /*0008*/ 	.byte	0x03, 0x50
        /*000a*/ 	.short	0x0000


	//----- nvinfo : EIATTR_MAXREG_COUNT
	.align		4
        /*000c*/ 	.byte	0x03, 0x1b
        /*000e*/ 	.short	0x00ff


	//----- nvinfo : EIATTR_EXTERNS
	.align		4
        /*0010*/ 	.byte	0x04, 0x0f
        /*0012*/ 	.short	(.L_11 - .L_10)


	//   ....[0]....
	.align		4
.L_10:
        /*0014*/ 	.word	index@(vprintf)


	//----- nvinfo : EIATTR_MERCURY_ISA_VERSION
	.align		4
.L_11:
        /*0018*/ 	.byte	0x03, 0x5f
        /*001a*/ 	.short	0x0101


	//----- nvinfo : EIATTR_VRC_CTA_INIT_COUNT
	.align		4
        /*001c*/ 	.byte	0x02, 0x4a
	.zero		1
	.zero		1


	//----- nvinfo : EIATTR_SYSCALL_OFFSETS
	.align		4
        /*0020*/ 	.byte	0x04, 0x46
        /*0022*/ 	.short	(.L_13 - .L_12)


	//   ....[0]....
.L_12:
        /*0024*/ 	.word	0x00000110


	//----- nvinfo : EIATTR_EXIT_INSTR_OFFSETS
	.align		4
.L_13:
        /*0028*/ 	.byte	0x04, 0x1c
        /*002a*/ 	.short	(.L_15 - .L_14)


	//   ....[0]....
.L_14:
        /*002c*/ 	.word	0x000001a0


	//----- nvinfo : EIATTR_SW_WAR
	.align		4
.L_15:
        /*0030*/ 	.byte	0x04, 0x36
        /*0032*/ 	.short	(.L_17 - .L_16)
.L_16:
        /*0034*/ 	.word	0x00000008
.L_17:


//--------------------- .nv.callgraph             --------------------------
	.section	.nv.callgraph,"",@"SHT_CUDA_CALLGRAPH"
	.align	4
	.sectionentsize	8
	.align		4
        /*0000*/ 	.word	0x00000000
	.align		4
        /*0004*/ 	.word	0xffffffff
	.align		4
        /*0008*/ 	.word	index@(_Z12globalMemoryv)
	.align		4
        /*000c*/ 	.word	index@(vprintf)
	.align		4
        /*0010*/ 	.word	0x00000000
	.align		4
        /*0014*/ 	.word	0xfffffffe
	.align		4
        /*0018*/ 	.word	0x00000000
	.align		4
        /*001c*/ 	.word	0xfffffffd
	.align		4
        /*0020*/ 	.word	0x00000000
	.align		4
        /*0024*/ 	.word	0xfffffffc


//--------------------- .nv.constant4             --------------------------
	.section	.nv.constant4,"a",@progbits
	.align	8
	.align		8
.nv.constant4:
        /*0000*/ 	.dword	vprintf
	.align		8
        /*0008*/ 	.dword	factor
	.align		8
        /*0010*/ 	.dword	$str


//--------------------- .text._Z12globalMemoryv   --------------------------
	.section	.text._Z12globalMemoryv,"ax",@progbits
	.align	128
        .global         _Z12globalMemoryv
        .type           _Z12globalMemoryv,@function
        .size           _Z12globalMemoryv,(.L_x_2 - _Z12globalMemoryv)
        .other          _Z12globalMemoryv,@"STO_CUDA_ENTRY STV_DEFAULT"
_Z12globalMemoryv:
.text._Z12globalMemoryv:
[----:B------:R-:W0:Y:S08]  /*0000*/  LDC R1, c[0x0][0x37c] ;  /* 0x0000df00ff017b82 */ /* 0x000e300000000800 */
[----:B------:R-:W1:Y:S01]  /*0010*/  LDC.64 R2, c[0x4][0x8] ;  /* 0x01000200ff027b82 */ /* 0x000e620000000a00 */
[----:B------:R-:W1:Y:S01]  /*0020*/  LDCU.64 UR36, c[0x0][0x358] ;  /* 0x00006b00ff2477ac */ /* 0x000e620008000a00 */
[----:B0-----:R-:W-:Y:S01]  /*0030*/  VIADD R1, R1, 0xfffffff8 ;  /* 0xfffffff801017836 */ /* 0x001fe20000000000 */
[----:B------:R-:W0:Y:S01]  /*0040*/  LDCU UR4, c[0x0][0x2f8] ;  /* 0x00005f00ff0477ac */ /* 0x000e220008000800 */
[----:B------:R-:W2:Y:S01]  /*0050*/  LDCU.64 UR6, c[0x4][0x10] ;  /* 0x01000200ff0677ac */ /* 0x000ea20008000a00 */
[----:B-1----:R-:W3:Y:S01]  /*0060*/  LDG.E R2, desc[UR36][R2.64] ;  /* 0x0000002402027981 */ /* 0x002ee2000c1e1900 */
[----:B------:R-:W-:Y:S01]  /*0070*/  MOV R0, 0x0 ;  /* 0x0000000000007802 */ /* 0x000fe20000000f00 */
[----:B------:R-:W1:Y:S01]  /*0080*/  LDCU UR5, c[0x0][0x2fc] ;  /* 0x00005f80ff0577ac */ /* 0x000e620008000800 */
[----:B0-----:R-:W-:Y:S01]  /*0090*/  IADD3 R6, P0, PT, R1, UR4, RZ ;  /* 0x0000000401067c10 */ /* 0x001fe2000ff1e0ff */
[----:B--2---:R-:W-:Y:S01]  /*00a0*/  IMAD.U32 R4, RZ, RZ, UR6 ;  /* 0x00000006ff047e24 */ /* 0x004fe2000f8e00ff */
[----:B------:R0:W2:Y:S01]  /*00b0*/  LDC.64 R10, c[0x4][R0] ;  /* 0x01000000000a7b82 */ /* 0x0000a20000000a00 */
[----:B------:R-:W-:-:S02]  /*00c0*/  MOV R5, UR7 ;  /* 0x0000000700057c02 */ /* 0x000fc40008000f00 */
[----:B-1----:R-:W-:Y:S01]  /*00d0*/  IMAD.X R7, RZ, RZ, UR5, P0 ;  /* 0x00000005ff077e24 */ /* 0x002fe200080e06ff */
[----:B---3--:R-:W1:Y:S02]  /*00e0*/  F2F.F64.F32 R8, R2 ;  /* 0x0000000200087310 */ /* 0x008e640000201800 */
[----:B-12---:R0:W-:Y:S05]  /*00f0*/  STL.64 [R1], R8 ;  /* 0x0000000801007387 */ /* 0x0061ea0000100a00 */
[----:B------:R-:W-:-:S07]  /*0100*/  LEPC R20, `(.L_x_0) ;  /* 0x000000001014794e */ /* 0x000fce0000000000 */
[----:B0-----:R-:W-:Y:S05]  /*0110*/  CALL.ABS.NOINC R10 ;  /* 0x000000000a007343 */ /* 0x001fea0003c00000 */
.L_x_0:
[----:B------:R-:W0:Y:S02]  /*0120*/  LDC.64 R4, c[0x4][0x8] ;  /* 0x01000200ff047b82 */ /* 0x000e240000000a00 */
[----:B0-----:R-:W2:Y:S01]  /*0130*/  LDG.E R0, desc[UR36][R4.64] ;  /* 0x0000002404007981 */ /* 0x001ea2000c1e1900 */
[----:B------:R-:W-:Y:S01]  /*0140*/  UMOV UR4, 0x33333333 ;  /* 0x3333333300047882 */ /* 0x000fe20000000000 */
[----:B------:R-:W-:Y:S01]  /*0150*/  UMOV UR5, 0x3ff33333 ;  /* 0x3ff3333300057882 */ /* 0x000fe20000000000 */
[----:B--2---:R-:W0:Y:S02]  /*0160*/  F2F.F64.F32 R2, R0 ;  /* 0x0000000000027310 */ /* 0x004e240000201800 */
[----:B0-----:R-:W-:-:S10]  /*0170*/  DADD R2, R2, UR4 ;  /* 0x0000000402027e29 */ /* 0x001fd40008000000 */
[----:B------:R-:W0:Y:S02]  /*0180*/  F2F.F32.F64 R3, R2 ;  /* 0x0000000200037310 */ /* 0x000e240000301000 */
[----:B0-----:R-:W-:Y:S01]  /*0190*/  STG.E desc[UR36][R4.64], R3 ;  /* 0x0000000304007986 */ /* 0x001fe2000c101924 */
[----:B------:R-:W-:Y:S05]  /*01a0*/  EXIT ;  /* 0x000000000000794d */ /* 0x000fea0003800000 */
.L_x_1:
[----:B------:R-:W-:-:S00]  /*01b0*/  BRA `(.L_x_1) ;  /* 0xfffffffc00fc7947 */ /* 0x000fc0000383ffff */
[----:B------:R-:W-:-:S00]  /*01c0*/  NOP ;  /* 0x0000000000007918 */ /* 0x000fc00000000000 */
        /* <DEDUP_REMOVED lines=11> */
.L_x_2:


//--------------------- .nv.global.init           --------------------------
	.section	.nv.global.init,"aw",@progbits
.nv.global.init:
	.type		$str,@object
	.size		$str,(.L_1 - $str)
$str:
        /*0000*/ 	.byte	0x64, 0x65, 0x76, 0x69, 0x63, 0x65, 0x20, 0x67, 0x6c, 0x6f, 0x62, 0x61, 0x6c, 0x20, 0x6d, 0x65
        /*0010*/ 	.byte	0x6d, 0x6f, 0x72, 0x79, 0x20, 0x3a, 0x20, 0x25, 0x2e, 0x32, 0x66, 0x0a, 0x00
.L_1:


//--------------------- .nv.shared.reserved.0     --------------------------
	.section	.nv.shared.reserved.0,"aw",@nobits
	.weak		__nv_reservedSMEM_offset_0_alias
	.size		__nv_reservedSMEM_offset_0_alias, 0, 64
	.other		__nv_reservedSMEM_offset_0_alias,@"STO_CUDA_RESERVED_SHARED STV_DEFAULT"
__nv_reservedSMEM_offset_0_alias:
	.zero		0
	.zero		64


//--------------------- .nv.global                --------------------------
	.section	.nv.global,"aw",@nobits
	.align	4
.nv.global:
	.type		factor,@object
	.size		factor,(.L_0 - factor)
factor:
	.zero		4
.L_0:


//--------------------- .nv.constant0._Z12globalMemoryv --------------------------
	.section	.nv.constant0._Z12globalMemoryv,"a",@progbits
	.sectionflags	@""
	.align	4
.nv.constant0._Z12globalMemoryv:
	.zero		896


//--------------------- SYMBOLS --------------------------

	.type		.nv.reservedSmem.offset0,@object
	.size		.nv.reservedSmem.offset0,0x4
	.type		vprintf,@function
